//
// Generated by NVIDIA NVVM Compiler
//
// Compiler Build ID: CL-36424714
// Cuda compilation tools, release 13.0, V13.0.88
// Based on NVVM 20.0.0
//

.version 9.0
.target sm_100
.address_size 64

	// .globl	default_function_kernel

.visible .entry default_function_kernel(
	.param .u64 .ptr .align 1 default_function_kernel_param_0,
	.param .u64 .ptr .align 1 default_function_kernel_param_1,
	.param .u64 .ptr .align 1 default_function_kernel_param_2,
	.param .u64 .ptr .align 1 default_function_kernel_param_3
)
.maxntid 40
{
	.reg .b16 	%rs<4>;
	.reg .b32 	%r<11>;
	.reg .b32 	%f<8>;
	.reg .b64 	%rd<15>;

	ld.param.u64 	%rd1, [default_function_kernel_param_0];
	ld.param.u64 	%rd2, [default_function_kernel_param_1];
	ld.param.u64 	%rd3, [default_function_kernel_param_2];
	ld.param.u64 	%rd4, [default_function_kernel_param_3];
	cvta.to.global.u64 	%rd5, %rd1;
	cvta.to.global.u64 	%rd6, %rd4;
	cvta.to.global.u64 	%rd7, %rd3;
	cvta.to.global.u64 	%rd8, %rd2;
	mov.u32 	%r1, %ctaid.x;
	mov.u32 	%r2, %tid.x;
	mad.lo.s32 	%r3, %r1, 40, %r2;
	mul.wide.u32 	%rd9, %r3, 4;
	add.s64 	%rd10, %rd8, %rd9;
	ld.global.nc.f32 	%f1, [%rd10];
	mul.hi.u32 	%r4, %r1, 424194301;
	shr.u32 	%r5, %r4, 3;
	mul.lo.s32 	%r6, %r5, 81;
	sub.s32 	%r7, %r1, %r6;
	shr.u32 	%r8, %r2, 1;
	mad.lo.s32 	%r9, %r7, 20, %r8;
	cvt.u16.u32 	%rs1, %r9;
	mul.hi.u16 	%rs2, %rs1, 6473;
	shr.u16 	%rs3, %rs2, 3;
	cvt.u32.u16 	%r10, %rs3;
	mul.wide.u32 	%rd11, %r10, 4;
	add.s64 	%rd12, %rd7, %rd11;
	ld.global.nc.f32 	%f2, [%rd12];
	sub.f32 	%f3, %f1, %f2;
	add.s64 	%rd13, %rd6, %rd11;
	ld.global.nc.f32 	%f4, [%rd13];
	add.f32 	%f5, %f4, 0f3727C5AC;
	sqrt.rn.f32 	%f6, %f5;
	div.rn.f32 	%f7, %f3, %f6;
	add.s64 	%rd14, %rd5, %rd9;
	st.global.f32 	[%rd14], %f7;
	ret;

}


// ===== COMPILED SASS (sm_100) =====

	.target	sm_100

	.elftype	@"ET_EXEC"


//--------------------- .note.nv.tkinfo           --------------------------
	.section	.note.nv.tkinfo,"",@"SHT_NOTE"
	.sectionflags	@"SHF_NOTE_NV_TKINFO"
	.tkinfo
        /*0018*/ 	.word	0x00000002
        /*0030*/ 	.string	""
        /*0030*/ 	.string	"ptxas"
        /*0030*/ 	.string	"Cuda compilation tools, release 13.0, V13.0.88"
        /*0030*/ 	.string	"Build cuda_13.0.r13.0/compiler.36424714_0"
        /*0030*/ 	.string	"-arch sm_100 -m 64 "



//--------------------- .note.nv.cuinfo           --------------------------
	.section	.note.nv.cuinfo,"",@"SHT_NOTE"
	.sectionflags	@"SHF_NOTE_NV_CUINFO"
        /*0018*/ 	.short	0x0002
        /*001a*/ 	.short	0x0064
        /*001c*/ 	.short	0x0082
	.zero		2


//--------------------- .nv.info                  --------------------------
	.section	.nv.info,"",@"SHT_CUDA_INFO"
	.align	4


	//----- nvinfo : EIATTR_REGCOUNT
	.align		4
        /*0000*/ 	.byte	0x04, 0x2f
        /*0002*/ 	.short	(.L_1 - .L_0)
	.align		4
.L_0:
        /*0004*/ 	.word	index@(default_function_kernel)
        /*0008*/ 	.word	0x00000010


	//----- nvinfo : EIATTR_FRAME_SIZE
	.align		4
.L_1:
        /*000c*/ 	.byte	0x04, 0x11
        /*000e*/ 	.short	(.L_3 - .L_2)
	.align		4
.L_2:
        /*0010*/ 	.word	index@($__internal_1_$__cuda_sm3x_div_rn_noftz_f32_slowpath)
        /*0014*/ 	.word	0x00000000


	//----- nvinfo : EIATTR_FRAME_SIZE
	.align		4
.L_3:
        /*0018*/ 	.byte	0x04, 0x11
        /*001a*/ 	.short	(.L_5 - .L_4)
	.align		4
.L_4:
        /*001c*/ 	.word	index@($__internal_0_$__cuda_sm20_sqrt_rn_f32_slowpath)
        /*0020*/ 	.word	0x00000000


	//----- nvinfo : EIATTR_FRAME_SIZE
	.align		4
.L_5:
        /*0024*/ 	.byte	0x04, 0x11
        /*0026*/ 	.short	(.L_7 - .L_6)
	.align		4
.L_6:
        /*0028*/ 	.word	index@(default_function_kernel)
        /*002c*/ 	.word	0x00000000


	//----- nvinfo : EIATTR_MIN_STACK_SIZE
	.align		4
.L_7:
        /*0030*/ 	.byte	0x04, 0x12
        /*0032*/ 	.short	(.L_9 - .L_8)
	.align		4
.L_8:
        /*0034*/ 	.word	index@(default_function_kernel)
        /*0038*/ 	.word	0x00000000
.L_9:


//--------------------- .nv.compat                --------------------------
	.section	.nv.compat,"",@"SHT_CUDA_COMPAT_INFO"
	.align	4
        /*0000*/ 	.byte	0x02, 0x09, 0x00, 0x00, 0x02, 0x02, 0x01, 0x00, 0x02, 0x05, 0x05, 0x00, 0x03, 0x07, 0x01, 0x01
        /*0010*/ 	.byte	0x02, 0x03, 0x00, 0x00, 0x02, 0x06, 0x01, 0x00, 0x04, 0x0b, 0x08, 0x00, 0x01, 0x00, 0x00, 0x00
        /*0020*/ 	.byte	0x00, 0x00, 0x00, 0x00


//--------------------- .nv.info.default_function_kernel --------------------------
	.section	.nv.info.default_function_kernel,"",@"SHT_CUDA_INFO"
	.sectionflags	@""
	.align	4


	//----- nvinfo : EIATTR_CUDA_API_VERSION
	.align		4
        /*0000*/ 	.byte	0x04, 0x37
        /*0002*/ 	.short	(.L_11 - .L_10)
.L_10:
        /*0004*/ 	.word	0x00000082


	//----- nvinfo : EIATTR_KPARAM_INFO
	.align		4
.L_11:
        /*0008*/ 	.byte	0x04, 0x17
        /*000a*/ 	.short	(.L_13 - .L_12)
.L_12:
        /*000c*/ 	.word	0x00000000
        /*0010*/ 	.short	0x0003
        /*0012*/ 	.short	0x0018
        /*0014*/ 	.byte	0x00, 0xf5, 0x21, 0x00


	//----- nvinfo : EIATTR_KPARAM_INFO
	.align		4
.L_13:
        /*0018*/ 	.byte	0x04, 0x17
        /*001a*/ 	.short	(.L_15 - .L_14)
.L_14:
        /*001c*/ 	.word	0x00000000
        /*0020*/ 	.short	0x0002
        /*0022*/ 	.short	0x0010
        /*0024*/ 	.byte	0x00, 0xf5, 0x21, 0x00


	//----- nvinfo : EIATTR_KPARAM_INFO
	.align		4
.L_15:
        /*0028*/ 	.byte	0x04, 0x17
        /*002a*/ 	.short	(.L_17 - .L_16)
.L_16:
        /*002c*/ 	.word	0x00000000
        /*0030*/ 	.short	0x0001
        /*0032*/ 	.short	0x0008
        /*0034*/ 	.byte	0x00, 0xf5, 0x21, 0x00


	//----- nvinfo : EIATTR_KPARAM_INFO
	.align		4
.L_17:
        /*0038*/ 	.byte	0x04, 0x17
        /*003a*/ 	.short	(.L_19 - .L_18)
.L_18:
        /*003c*/ 	.word	0x00000000
        /*0040*/ 	.short	0x0000
        /*0042*/ 	.short	0x0000
        /*0044*/ 	.byte	0x00, 0xf5, 0x21, 0x00


	//----- nvinfo : EIATTR_SPARSE_MMA_MASK
	.align		4
.L_19:
        /*0048*/ 	.byte	0x03, 0x50
        /*004a*/ 	.short	0x0000


	//----- nvinfo : EIATTR_MAXREG_COUNT
	.align		4
        /*004c*/ 	.byte	0x03, 0x1b
        /*004e*/ 	.short	0x00ff


	//----- nvinfo : EIATTR_MERCURY_ISA_VERSION
	.align		4
        /*0050*/ 	.byte	0x03, 0x5f
        /*0052*/ 	.short	0x0101


	//----- nvinfo : EIATTR_VRC_CTA_INIT_COUNT
	.align		4
        /*0054*/ 	.byte	0x02, 0x4a
	.zero		1
	.zero		1


	//----- nvinfo : EIATTR_EXIT_INSTR_OFFSETS
	.align		4
        /*0058*/ 	.byte	0x04, 0x1c
        /*005a*/ 	.short	(.L_21 - .L_20)


	//   ....[0]....
.L_20:
        /*005c*/ 	.word	0x00000360


	//----- nvinfo : EIATTR_MAX_THREADS
	.align		4
.L_21:
        /*0060*/ 	.byte	0x04, 0x05
        /*0062*/ 	.short	(.L_23 - .L_22)
.L_22:
        /*0064*/ 	.word	0x00000028
        /*0068*/ 	.word	0x00000001
        /*006c*/ 	.word	0x00000001


	//----- nvinfo : EIATTR_CRS_STACK_SIZE
	.align		4
.L_23:
        /*0070*/ 	.byte	0x04, 0x1e
        /*0072*/ 	.short	(.L_25 - .L_24)
.L_24:
        /*0074*/ 	.word	0x00000000


	//----- nvinfo : EIATTR_CBANK_PARAM_SIZE
	.align		4
.L_25:
        /*0078*/ 	.byte	0x03, 0x19
        /*007a*/ 	.short	0x0020


	//----- nvinfo : EIATTR_PARAM_CBANK
	.align		4
        /*007c*/ 	.byte	0x04, 0x0a
        /*007e*/ 	.short	(.L_27 - .L_26)
	.align		4
.L_26:
        /*0080*/ 	.word	index@(.nv.constant0.default_function_kernel)
        /*0084*/ 	.short	0x0380
        /*0086*/ 	.short	0x0020


	//----- nvinfo : EIATTR_SW_WAR
	.align		4
.L_27:
        /*0088*/ 	.byte	0x04, 0x36
        /*008a*/ 	.short	(.L_29 - .L_28)
.L_28:
        /*008c*/ 	.word	0x00000008
.L_29:


//--------------------- .nv.callgraph             --------------------------
	.section	.nv.callgraph,"",@"SHT_CUDA_CALLGRAPH"
	.align	4
	.sectionentsize	8
	.align		4
        /*0000*/ 	.word	0x00000000
	.align		4
        /*0004*/ 	.word	0xffffffff
	.align		4
        /*0008*/ 	.word	0x00000000
	.align		4
        /*000c*/ 	.word	0xfffffffe
	.align		4
        /*0010*/ 	.word	0x00000000
	.align		4
        /*0014*/ 	.word	0xfffffffd
	.align		4
        /*0018*/ 	.word	0x00000000
	.align		4
        /*001c*/ 	.word	0xfffffffc


//--------------------- .text.default_function_kernel --------------------------
	.section	.text.default_function_kernel,"ax",@progbits
	.align	128
        .global         default_function_kernel
        .type           default_function_kernel,@function
        .size           default_function_kernel,(.L_x_19 - default_function_kernel)
        .other          default_function_kernel,@"STO_CUDA_ENTRY STV_DEFAULT"
default_function_kernel:
.text.default_function_kernel:
[----:B------:R-:W-:Y:S01]  /*0000*/  LDC R1, c[0x0][0x37c] ;  /* 0x0000df00ff017b82 */ /* 0x000fe20000000800 */
[----:B------:R-:W0:Y:S07]  /*0010*/  S2R R11, SR_CTAID.X ;  /* 0x00000000000b7919 */ /* 0x000e2e0000002500 */
[----:B------:R-:W1:Y:S01]  /*0020*/  LDC.64 R8, c[0x0][0x398] ;  /* 0x0000e600ff087b82 */ /* 0x000e620000000a00 */
[----:B------:R-:W2:Y:S01]  /*0030*/  LDCU.64 UR4, c[0x0][0x358] ;  /* 0x00006b00ff0477ac */ /* 0x000ea20008000a00 */
[----:B------:R-:W3:Y:S06]  /*0040*/  S2R R4, SR_TID.X ;  /* 0x0000000000047919 */ /* 0x000eec0000002100 */
[----:B------:R-:W4:Y:S01]  /*0050*/  LDC.64 R6, c[0x0][0x390] ;  /* 0x0000e400ff067b82 */ /* 0x000f220000000a00 */
[----:B0-----:R-:W-:Y:S01]  /*0060*/  IMAD.HI.U32 R0, R11, 0x1948b0fd, RZ ;  /* 0x1948b0fd0b007827 */ /* 0x001fe200078e00ff */
[----:B---3--:R-:W-:-:S04]  /*0070*/  SHF.R.U32.HI R3, RZ, 0x1, R4 ;  /* 0x00000001ff037819 */ /* 0x008fc80000011604 */
[----:B------:R-:W-:-:S05]  /*0080*/  SHF.R.U32.HI R0, RZ, 0x3, R0 ;  /* 0x00000003ff007819 */ /* 0x000fca0000011600 */
[----:B------:R-:W-:-:S04]  /*0090*/  IMAD R0, R0, -0x51, R11 ;  /* 0xffffffaf00007824 */ /* 0x000fc800078e020b */
[----:B------:R-:W-:Y:S02]  /*00a0*/  IMAD R0, R0, 0x14, R3 ;  /* 0x0000001400007824 */ /* 0x000fe400078e0203 */
[----:B------:R-:W0:Y:S03]  /*00b0*/  LDC.64 R2, c[0x0][0x388] ;  /* 0x0000e200ff027b82 */ /* 0x000e260000000a00 */
[----:B------:R-:W-:-:S05]  /*00c0*/  LOP3.LUT R0, R0, 0xffff, RZ, 0xc0, !PT ;  /* 0x0000ffff00007812 */ /* 0x000fca00078ec0ff */
[----:B------:R-:W-:-:S05]  /*00d0*/  IMAD R0, R0, 0x1949, RZ ;  /* 0x0000194900007824 */ /* 0x000fca00078e02ff */
[----:B------:R-:W-:-:S05]  /*00e0*/  SHF.R.U32.HI R5, RZ, 0x13, R0 ;  /* 0x00000013ff057819 */ /* 0x000fca0000011600 */
[----:B-1----:R-:W-:-:S06]  /*00f0*/  IMAD.WIDE.U32 R8, R5, 0x4, R8 ;  /* 0x0000000405087825 */ /* 0x002fcc00078e0008 */
[----:B--2---:R-:W2:Y:S01]  /*0100*/  LDG.E.CONSTANT R8, desc[UR4][R8.64] ;  /* 0x0000000408087981 */ /* 0x004ea2000c1e9900 */
[----:B------:R-:W-:Y:S02]  /*0110*/  IMAD R4, R11, 0x28, R4 ;  /* 0x000000280b047824 */ /* 0x000fe400078e0204 */
[----:B----4-:R-:W-:-:S04]  /*0120*/  IMAD.WIDE.U32 R6, R5, 0x4, R6 ;  /* 0x0000000405067825 */ /* 0x010fc800078e0006 */
[----:B0-----:R-:W-:Y:S02]  /*0130*/  IMAD.WIDE.U32 R2, R4, 0x4, R2 ;  /* 0x0000000404027825 */ /* 0x001fe400078e0002 */
[----:B------:R-:W3:Y:S04]  /*0140*/  LDG.E.CONSTANT R7, desc[UR4][R6.64] ;  /* 0x0000000406077981 */ /* 0x000ee8000c1e9900 */
[----:B------:R2:W3:Y:S01]  /*0150*/  LDG.E.CONSTANT R0, desc[UR4][R2.64] ;  /* 0x0000000402007981 */ /* 0x0004e2000c1e9900 */
[----:B------:R-:W-:Y:S01]  /*0160*/  BSSY.RECONVERGENT B0, `(.L_x_0) ;  /* 0x000000f000007945 */ /* 0x000fe20003800200 */
[----:B--2---:R-:W-:-:S04]  /*0170*/  FADD R2, R8, 9.9999997473787516356e-06 ;  /* 0x3727c5ac08027421 */ /* 0x004fc80000000000 */
[----:B------:R-:W-:Y:S01]  /*0180*/  VIADD R10, R2, 0xf3000000 ;  /* 0xf3000000020a7836 */ /* 0x000fe20000000000 */
[----:B------:R0:W1:Y:S04]  /*0190*/  MUFU.RSQ R5, R2 ;  /* 0x0000000200057308 */ /* 0x0000680000001400 */
[----:B------:R-:W-:Y:S01]  /*01a0*/  ISETP.GT.U32.AND P0, PT, R10, 0x727fffff, PT ;  /* 0x727fffff0a00780c */ /* 0x000fe20003f04070 */
[----:B---3--:R-:W-:-:S12]  /*01b0*/  FADD R0, R0, -R7 ;  /* 0x8000000700007221 */ /* 0x008fd80000000000 */
[----:B01----:R-:W-:Y:S05]  /*01c0*/  @!P0 BRA `(.L_x_1) ;  /* 0x0000000000108947 */ /* 0x003fea0003800000 */
[----:B------:R-:W-:-:S07]  /*01d0*/  MOV R9, 0x1f0 ;  /* 0x000001f000097802 */ /* 0x000fce0000000f00 */
[----:B------:R-:W-:Y:S05]  /*01e0*/  CALL.REL.NOINC `($__internal_0_$__cuda_sm20_sqrt_rn_f32_slowpath) ;  /* 0x0000000000607944 */ /* 0x000fea0003c00000 */
[----:B------:R-:W-:Y:S01]  /*01f0*/  IMAD.MOV.U32 R3, RZ, RZ, R5 ;  /* 0x000000ffff037224 */ /* 0x000fe200078e0005 */
[----:B------:R-:W-:Y:S06]  /*0200*/  BRA `(.L_x_2) ;  /* 0x0000000000107947 */ /* 0x000fec0003800000 */
.L_x_1:
[----:B------:R-:W-:Y:S01]  /*0210*/  FMUL.FTZ R3, R2, R5 ;  /* 0x0000000502037220 */ /* 0x000fe20000410000 */
[----:B------:R-:W-:-:S03]  /*0220*/  FMUL.FTZ R5, R5, 0.5 ;  /* 0x3f00000005057820 */ /* 0x000fc60000410000 */
[----:B------:R-:W-:-:S04]  /*0230*/  FFMA R2, -R3, R3, R2 ;  /* 0x0000000303027223 */ /* 0x000fc80000000102 */
[----:B------:R-:W-:-:S07]  /*0240*/  FFMA R3, R2, R5, R3 ;  /* 0x0000000502037223 */ /* 0x000fce0000000003 */
.L_x_2:
[----:B------:R-:W-:Y:S05]  /*0250*/  BSYNC.RECONVERGENT B0 ;  /* 0x0000000000007941 */ /* 0x000fea0003800200 */
.L_x_0:
[----:B------:R-:W0:Y:S01]  /*0260*/  MUFU.RCP R2, R3 ;  /* 0x0000000300027308 */ /* 0x000e220000001000 */
[----:B------:R-:W-:Y:S07]  /*0270*/  BSSY.RECONVERGENT B0, `(.L_x_3) ;  /* 0x000000b000007945 */ /* 0x000fee0003800200 */
[----:B------:R-:W1:Y:S01]  /*0280*/  FCHK P0, R0, R3 ;  /* 0x0000000300007302 */ /* 0x000e620000000000 */
[----:B0-----:R-:W-:-:S04]  /*0290*/  FFMA R5, R2, -R3, 1 ;  /* 0x3f80000002057423 */ /* 0x001fc80000000803 */
[----:B------:R-:W-:-:S04]  /*02a0*/  FFMA R5, R2, R5, R2 ;  /* 0x0000000502057223 */ /* 0x000fc80000000002 */
[----:B------:R-:W-:-:S04]  /*02b0*/  FFMA R2, R0, R5, RZ ;  /* 0x0000000500027223 */ /* 0x000fc800000000ff */
[----:B------:R-:W-:-:S04]  /*02c0*/  FFMA R6, R2, -R3, R0 ;  /* 0x8000000302067223 */ /* 0x000fc80000000000 */
[----:B------:R-:W-:Y:S01]  /*02d0*/  FFMA R7, R5, R6, R2 ;  /* 0x0000000605077223 */ /* 0x000fe20000000002 */
[----:B-1----:R-:W-:Y:S06]  /*02e0*/  @!P0 BRA `(.L_x_4) ;  /* 0x00000000000c8947 */ /* 0x002fec0003800000 */
[----:B------:R-:W-:-:S07]  /*02f0*/  MOV R2, 0x310 ;  /* 0x0000031000027802 */ /* 0x000fce0000000f00 */
[----:B------:R-:W-:Y:S05]  /*0300*/  CALL.REL.NOINC `($__internal_1_$__cuda_sm3x_div_rn_noftz_f32_slowpath) ;  /* 0x0000000000747944 */ /* 0x000fea0003c00000 */
[----:B------:R-:W-:-:S07]  /*0310*/  IMAD.MOV.U32 R7, RZ, RZ, R0 ;  /* 0x000000ffff077224 */ /* 0x000fce00078e0000 */
.L_x_4:
[----:B------:R-:W-:Y:S05]  /*0320*/  BSYNC.RECONVERGENT B0 ;  /* 0x0000000000007941 */ /* 0x000fea0003800200 */
.L_x_3:
[----:B------:R-:W0:Y:S02]  /*0330*/  LDC.64 R2, c[0x0][0x380] ;  /* 0x0000e000ff027b82 */ /* 0x000e240000000a00 */
[----:B0-----:R-:W-:-:S05]  /*0340*/  IMAD.WIDE.U32 R4, R4, 0x4, R2 ;  /* 0x0000000404047825 */ /* 0x001fca00078e0002 */
[----:B------:R-:W-:Y:S01]  /*0350*/  STG.E desc[UR4][R4.64], R7 ;  /* 0x0000000704007986 */ /* 0x000fe2000c101904 */
[----:B------:R-:W-:Y:S05]  /*0360*/  EXIT ;  /* 0x000000000000794d */ /* 0x000fea0003800000 */
        .weak           $__internal_0_$__cuda_sm20_sqrt_rn_f32_slowpath
        .type           $__internal_0_$__cuda_sm20_sqrt_rn_f32_slowpath,@function
        .size           $__internal_0_$__cuda_sm20_sqrt_rn_f32_slowpath,($__internal_1_$__cuda_sm3x_div_rn_noftz_f32_slowpath - $__internal_0_$__cuda_sm20_sqrt_rn_f32_slowpath)
$__internal_0_$__cuda_sm20_sqrt_rn_f32_slowpath:
[----:B------:R-:W-:-:S13]  /*0370*/  LOP3.LUT P0, RZ, R2, 0x7fffffff, RZ, 0xc0, !PT ;  /* 0x7fffffff02ff7812 */ /* 0x000fda000780c0ff */
[----:B------:R-:W-:Y:S01]  /*0380*/  @!P0 IMAD.MOV.U32 R3, RZ, RZ, R2 ;  /* 0x000000ffff038224 */ /* 0x000fe200078e0002 */
[----:B------:R-:W-:Y:S06]  /*0390*/  @!P0 BRA `(.L_x_5) ;  /* 0x0000000000408947 */ /* 0x000fec0003800000 */
[----:B------:R-:W-:-:S13]  /*03a0*/  FSETP.GEU.FTZ.AND P0, PT, R2, RZ, PT ;  /* 0x000000ff0200720b */ /* 0x000fda0003f1e000 */
[----:B------:R-:W-:Y:S01]  /*03b0*/  @!P0 MOV R3, 0x7fffffff ;  /* 0x7fffffff00038802 */ /* 0x000fe20000000f00 */
[----:B------:R-:W-:Y:S06]  /*03c0*/  @!P0 BRA `(.L_x_5) ;  /* 0x0000000000348947 */ /* 0x000fec0003800000 */
[----:B------:R-:W-:-:S13]  /*03d0*/  FSETP.GTU.FTZ.AND P0, PT, |R2|, +INF , PT ;  /* 0x7f8000000200780b */ /* 0x000fda0003f1c200 */
[----:B------:R-:W-:Y:S01]  /*03e0*/  @P0 FADD.FTZ R3, R2, 1 ;  /* 0x3f80000002030421 */ /* 0x000fe20000010000 */
[----:B------:R-:W-:Y:S06]  /*03f0*/  @P0 BRA `(.L_x_5) ;  /* 0x0000000000280947 */ /* 0x000fec0003800000 */
[----:B------:R-:W-:-:S13]  /*0400*/  FSETP.NEU.FTZ.AND P0, PT, |R2|, +INF , PT ;  /* 0x7f8000000200780b */ /* 0x000fda0003f1d200 */
[----:B------:R-:W-:-:S04]  /*0410*/  @P0 FFMA R5, R2, 1.84467440737095516160e+19, RZ ;  /* 0x5f80000002050823 */ /* 0x000fc800000000ff */
[----:B------:R-:W0:Y:S02]  /*0420*/  @P0 MUFU.RSQ R6, R5 ;  /* 0x0000000500060308 */ /* 0x000e240000001400 */
[----:B0-----:R-:W-:Y:S01]  /*0430*/  @P0 FMUL.FTZ R8, R5, R6 ;  /* 0x0000000605080220 */ /* 0x001fe20000410000 */
[----:B------:R-:W-:-:S03]  /*0440*/  @P0 FMUL.FTZ R6, R6, 0.5 ;  /* 0x3f00000006060820 */ /* 0x000fc60000410000 */
[----:B------:R-:W-:-:S04]  /*0450*/  @P0 FADD.FTZ R3, -R8, -RZ ;  /* 0x800000ff08030221 */ /* 0x000fc80000010100 */
[----:B------:R-:W-:Y:S01]  /*0460*/  @P0 FFMA R7, R8, R3, R5 ;  /* 0x0000000308070223 */ /* 0x000fe20000000005 */
[----:B------:R-:W-:-:S03]  /*0470*/  @!P0 IMAD.MOV.U32 R3, RZ, RZ, R2 ;  /* 0x000000ffff038224 */ /* 0x000fc600078e0002 */
[----:B------:R-:W-:-:S04]  /*0480*/  @P0 FFMA R6, R7, R6, R8 ;  /* 0x0000000607060223 */ /* 0x000fc80000000008 */
[----:B------:R-:W-:-:S07]  /*0490*/  @P0 FMUL.FTZ R3, R6, 2.3283064365386962891e-10 ;  /* 0x2f80000006030820 */ /* 0x000fce0000410000 */
.L_x_5:
[----:B------:R-:W-:Y:S02]  /*04a0*/  IMAD.MOV.U32 R5, RZ, RZ, R3 ;  /* 0x000000ffff057224 */ /* 0x000fe400078e0003 */
[----:B------:R-:W-:Y:S02]  /*04b0*/  HFMA2 R3, -RZ, RZ, 0, 0 ;  /* 0x00000000ff037431 */ /* 0x000fe400000001ff */
[----:B------:R-:W-:-:S04]  /*04c0*/  IMAD.MOV.U32 R2, RZ, RZ, R9 ;  /* 0x000000ffff027224 */ /* 0x000fc800078e0009 */
[----:B------:R-:W-:Y:S05]  /*04d0*/  RET.REL.NODEC R2 `(default_function_kernel) ;  /* 0xfffffff802c87950 */ /* 0x000fea0003c3ffff */
        .weak           $__internal_1_$__cuda_sm3x_div_rn_noftz_f32_slowpath
        .type           $__internal_1_$__cuda_sm3x_div_rn_noftz_f32_slowpath,@function
        .size           $__internal_1_$__cuda_sm3x_div_rn_noftz_f32_slowpath,(.L_x_19 - $__internal_1_$__cuda_sm3x_div_rn_noftz_f32_slowpath)
$__internal_1_$__cuda_sm3x_div_rn_noftz_f32_slowpath:
[----:B------:R-:W-:Y:S01]  /*04e0*/  SHF.R.U32.HI R6, RZ, 0x17, R3 ;  /* 0x00000017ff067819 */ /* 0x000fe20000011603 */
[----:B------:R-:W-:Y:S01]  /*04f0*/  BSSY.RECONVERGENT B1, `(.L_x_6) ;  /* 0x0000063000017945 */ /* 0x000fe20003800200 */
[--C-:B------:R-:W-:Y:S02]  /*0500*/  SHF.R.U32.HI R5, RZ, 0x17, R0.reuse ;  /* 0x00000017ff057819 */ /* 0x100fe40000011600 */
[----:B------:R-:W-:Y:S01]  /*0510*/  LOP3.LUT R10, R6, 0xff, RZ, 0xc0, !PT ;  /* 0x000000ff060a7812 */ /* 0x000fe200078ec0ff */
[----:B------:R-:W-:Y:S01]  /*0520*/  IMAD.MOV.U32 R6, RZ, RZ, R0 ;  /* 0x000000ffff067224 */ /* 0x000fe200078e0000 */
[----:B------:R-:W-:-:S03]  /*0530*/  LOP3.LUT R5, R5, 0xff, RZ, 0xc0, !PT ;  /* 0x000000ff05057812 */ /* 0x000fc600078ec0ff */
[----:B------:R-:W-:Y:S02]  /*0540*/  VIADD R9, R10, 0xffffffff ;  /* 0xffffffff0a097836 */ /* 0x000fe40000000000 */
[----:B------:R-:W-:-:S03]  /*0550*/  VIADD R8, R5, 0xffffffff ;  /* 0xffffffff05087836 */ /* 0x000fc60000000000 */
[----:B------:R-:W-:-:S04]  /*0560*/  ISETP.GT.U32.AND P0, PT, R9, 0xfd, PT ;  /* 0x000000fd0900780c */ /* 0x000fc80003f04070 */
[----:B------:R-:W-:-:S13]  /*0570*/  ISETP.GT.U32.OR P0, PT, R8, 0xfd, P0 ;  /* 0x000000fd0800780c */ /* 0x000fda0000704470 */
[----:B------:R-:W-:Y:S01]  /*0580*/  @!P0 MOV R7, RZ ;  /* 0x000000ff00078202 */ /* 0x000fe20000000f00 */
[----:B------:R-:W-:Y:S06]  /*0590*/  @!P0 BRA `(.L_x_7) ;  /* 0x00000000005c8947 */ /* 0x000fec0003800000 */
[----:B------:R-:W-:Y:S02]  /*05a0*/  FSETP.GTU.FTZ.AND P1, PT, |R3|, +INF , PT ;  /* 0x7f8000000300780b */ /* 0x000fe40003f3c200 */
[----:B------:R-:W-:-:S04]  /*05b0*/  FSETP.GTU.FTZ.AND P0, PT, |R0|, +INF , PT ;  /* 0x7f8000000000780b */ /* 0x000fc80003f1c200 */
[----:B------:R-:W-:-:S13]  /*05c0*/  PLOP3.LUT P0, PT, P0, P1, PT, 0xf8, 0x8f ;  /* 0x00000000008f781c */ /* 0x000fda0000703f70 */
[----:B------:R-:W-:Y:S05]  /*05d0*/  @P0 BRA `(.L_x_8) ;  /* 0x00000004004c0947 */ /* 0x000fea0003800000 */
[----:B------:R-:W-:-:S13]  /*05e0*/  LOP3.LUT P0, RZ, R3, 0x7fffffff, R6, 0xc8, !PT ;  /* 0x7fffffff03ff7812 */ /* 0x000fda000780c806 */
[----:B------:R-:W-:Y:S05]  /*05f0*/  @!P0 BRA `(.L_x_9) ;  /* 0x00000004003c8947 */ /* 0x000fea0003800000 */
[C---:B------:R-:W-:Y:S02]  /*0600*/  FSETP.NEU.FTZ.AND P2, PT, |R0|.reuse, +INF , PT ;  /* 0x7f8000000000780b */ /* 0x040fe40003f5d200 */
[----:B------:R-:W-:Y:S02]  /*0610*/  FSETP.NEU.FTZ.AND P1, PT, |R3|, +INF , PT ;  /* 0x7f8000000300780b */ /* 0x000fe40003f3d200 */
[----:B------:R-:W-:-:S11]  /*0620*/  FSETP.NEU.FTZ.AND P0, PT, |R0|, +INF , PT ;  /* 0x7f8000000000780b */ /* 0x000fd60003f1d200 */
[----:B------:R-:W-:Y:S05]  /*0630*/  @!P1 BRA !P2, `(.L_x_9) ;  /* 0x00000004002c9947 */ /* 0x000fea0005000000 */
[----:B------:R-:W-:-:S04]  /*0640*/  LOP3.LUT P2, RZ, R6, 0x7fffffff, RZ, 0xc0, !PT ;  /* 0x7fffffff06ff7812 */ /* 0x000fc8000784c0ff */
[----:B------:R-:W-:-:S13]  /*0650*/  PLOP3.LUT P1, PT, P1, P2, PT, 0x2f, 0xf2 ;  /* 0x0000000000f2781c */ /* 0x000fda0000f24577 */
[----:B------:R-:W-:Y:S05]  /*0660*/  @P1 BRA `(.L_x_10) ;  /* 0x0000000400181947 */ /* 0x000fea0003800000 */
[----:B------:R-:W-:-:S04]  /*0670*/  LOP3.LUT P1, RZ, R3, 0x7fffffff, RZ, 0xc0, !PT ;  /* 0x7fffffff03ff7812 */ /* 0x000fc8000782c0ff */
[----:B------:R-:W-:-:S13]  /*0680*/  PLOP3.LUT P0, PT, P0, P1, PT, 0x2f, 0xf2 ;  /* 0x0000000000f2781c */ /* 0x000fda0000702577 */
[----:B------:R-:W-:Y:S05]  /*0690*/  @P0 BRA `(.L_x_11) ;  /* 0x0000000400000947 */ /* 0x000fea0003800000 */
[----:B------:R-:W-:Y:S02]  /*06a0*/  ISETP.GE.AND P0, PT, R8, RZ, PT ;  /* 0x000000ff0800720c */ /* 0x000fe40003f06270 */
[----:B------:R-:W-:-:S11]  /*06b0*/  ISETP.GE.AND P1, PT, R9, RZ, PT ;  /* 0x000000ff0900720c */ /* 0x000fd60003f26270 */
[----:B------:R-:W-:Y:S02]  /*06c0*/  @P0 IMAD.MOV.U32 R7, RZ, RZ, RZ ;  /* 0x000000ffff070224 */ /* 0x000fe400078e00ff */
[----:B------:R-:W-:Y:S01]  /*06d0*/  @!P0 FFMA R6, R0, 1.84467440737095516160e+19, RZ ;  /* 0x5f80000000068823 */ /* 0x000fe200000000ff */
[----:B------:R-:W-:Y:S02]  /*06e0*/  @!P0 IMAD.MOV.U32 R7, RZ, RZ, -0x40 ;  /* 0xffffffc0ff078424 */ /* 0x000fe400078e00ff */
[----:B------:R-:W-:Y:S02]  /*06f0*/  @!P1 FFMA R3, R3, 1.84467440737095516160e+19, RZ ;  /* 0x5f80000003039823 */ /* 0x000fe400000000ff */
[----:B------:R-:W-:-:S07]  /*0700*/  @!P1 VIADD R7, R7, 0x40 ;  /* 0x0000004007079836 */ /* 0x000fce0000000000 */
.L_x_7:
[----:B------:R-:W-:Y:S01]  /*0710*/  LEA R0, R10, 0xc0800000, 0x17 ;  /* 0xc08000000a007811 */ /* 0x000fe200078eb8ff */
[----:B------:R-:W-:Y:S01]  /*0720*/  VIADD R5, R5, 0xffffff81 ;  /* 0xffffff8105057836 */ /* 0x000fe20000000000 */
[----:B------:R-:W-:Y:S02]  /*0730*/  BSSY.RECONVERGENT B2, `(.L_x_12) ;  /* 0x0000035000027945 */ /* 0x000fe40003800200 */
[----:B------:R-:W-:Y:S01]  /*0740*/  IADD3 R3, PT, PT, -R0, R3, RZ ;  /* 0x0000000300037210 */ /* 0x000fe20007ffe1ff */
[----:B------:R-:W-:-:S03]  /*0750*/  IMAD R0, R5, -0x800000, R6 ;  /* 0xff80000005007824 */ /* 0x000fc600078e0206 */
[----:B------:R-:W0:Y:S01]  /*0760*/  MUFU.RCP R8, R3 ;  /* 0x0000000300087308 */ /* 0x000e220000001000 */
[----:B------:R-:W-:-:S04]  /*0770*/  FADD.FTZ R9, -R3, -RZ ;  /* 0x800000ff03097221 */ /* 0x000fc80000010100 */
[----:B0-----:R-:W-:-:S04]  /*0780*/  FFMA R11, R8, R9, 1 ;  /* 0x3f800000080b7423 */ /* 0x001fc80000000009 */
[----:B------:R-:W-:-:S04]  /*0790*/  FFMA R13, R8, R11, R8 ;  /* 0x0000000b080d7223 */ /* 0x000fc80000000008 */
[----:B------:R-:W-:-:S04]  /*07a0*/  FFMA R6, R0, R13, RZ ;  /* 0x0000000d00067223 */ /* 0x000fc800000000ff */
[----:B------:R-:W-:-:S04]  /*07b0*/  FFMA R11, R9, R6, R0 ;  /* 0x00000006090b7223 */ /* 0x000fc80000000000 */
[----:B------:R-:W-:Y:S01]  /*07c0*/  FFMA R8, R13, R11, R6 ;  /* 0x0000000b0d087223 */ /* 0x000fe20000000006 */
[----:B------:R-:W-:-:S03]  /*07d0*/  IADD3 R6, PT, PT, R5, 0x7f, -R10 ;  /* 0x0000007f05067810 */ /* 0x000fc60007ffe80a */
[----:B------:R-:W-:Y:S02]  /*07e0*/  FFMA R9, R9, R8, R0 ;  /* 0x0000000809097223 */ /* 0x000fe40000000000 */
[----:B------:R-:W-:Y:S02]  /*07f0*/  IMAD.IADD R6, R6, 0x1, R7 ;  /* 0x0000000106067824 */ /* 0x000fe400078e0207 */
[----:B------:R-:W-:-:S05]  /*0800*/  FFMA R0, R13, R9, R8 ;  /* 0x000000090d007223 */ /* 0x000fca0000000008 */
[----:B------:R-:W-:-:S04]  /*0810*/  SHF.R.U32.HI R3, RZ, 0x17, R0 ;  /* 0x00000017ff037819 */ /* 0x000fc80000011600 */
[----:B------:R-:W-:-:S05]  /*0820*/  LOP3.LUT R3, R3, 0xff, RZ, 0xc0, !PT ;  /* 0x000000ff03037812 */ /* 0x000fca00078ec0ff */
[----:B------:R-:W-:-:S05]  /*0830*/  IMAD.IADD R7, R3, 0x1, R6 ;  /* 0x0000000103077824 */ /* 0x000fca00078e0206 */
[----:B------:R-:W-:-:S04]  /*0840*/  IADD3 R3, PT, PT, R7, -0x1, RZ ;  /* 0xffffffff07037810 */ /* 0x000fc80007ffe0ff */
[----:B------:R-:W-:-:S13]  /*0850*/  ISETP.GE.U32.AND P0, PT, R3, 0xfe, PT ;  /* 0x000000fe0300780c */ /* 0x000fda0003f06070 */
[----:B------:R-:W-:Y:S05]  /*0860*/  @!P0 BRA `(.L_x_13) ;  /* 0x0000000000808947 */ /* 0x000fea0003800000 */
[----:B------:R-:W-:-:S13]  /*0870*/  ISETP.GT.AND P0, PT, R7, 0xfe, PT ;  /* 0x000000fe0700780c */ /* 0x000fda0003f04270 */
[----:B------:R-:W-:Y:S05]  /*0880*/  @P0 BRA `(.L_x_14) ;  /* 0x00000000006c0947 */ /* 0x000fea0003800000 */
[----:B------:R-:W-:-:S13]  /*0890*/  ISETP.GE.AND P0, PT, R7, 0x1, PT ;  /* 0x000000010700780c */ /* 0x000fda0003f06270 */
[----:B------:R-:W-:Y:S05]  /*08a0*/  @P0 BRA `(.L_x_15) ;  /* 0x0000000000740947 */ /* 0x000fea0003800000 */
[----:B------:R-:W-:Y:S02]  /*08b0*/  ISETP.GE.AND P0, PT, R7, -0x18, PT ;  /* 0xffffffe80700780c */ /* 0x000fe40003f06270 */
[----:B------:R-:W-:-:S11]  /*08c0*/  LOP3.LUT R0, R0, 0x80000000, RZ, 0xc0, !PT ;  /* 0x8000000000007812 */ /* 0x000fd600078ec0ff */
[----:B------:R-:W-:Y:S05]  /*08d0*/  @!P0 BRA `(.L_x_15) ;  /* 0x0000000000688947 */ /* 0x000fea0003800000 */
[CCC-:B------:R-:W-:Y:S01]  /*08e0*/  FFMA.RZ R3, R13.reuse, R9.reuse, R8.reuse ;  /* 0x000000090d037223 */ /* 0x1c0fe2000000c008 */
[-CC-:B------:R-:W-:Y:S01]  /*08f0*/  FFMA.RM R6, R13, R9.reuse, R8.reuse ;  /* 0x000000090d067223 */ /* 0x180fe20000004008 */
[C---:B------:R-:W-:Y:S02]  /*0900*/  ISETP.NE.AND P2, PT, R7.reuse, RZ, PT ;  /* 0x000000ff0700720c */ /* 0x040fe40003f45270 */
[----:B------:R-:W-:Y:S02]  /*0910*/  ISETP.NE.AND P1, PT, R7, RZ, PT ;  /* 0x000000ff0700720c */ /* 0x000fe40003f25270 */
[----:B------:R-:W-:Y:S01]  /*0920*/  LOP3.LUT R5, R3, 0x7fffff, RZ, 0xc0, !PT ;  /* 0x007fffff03057812 */ /* 0x000fe200078ec0ff */
[----:B------:R-:W-:Y:S01]  /*0930*/  FFMA.RP R3, R13, R9, R8 ;  /* 0x000000090d037223 */ /* 0x000fe20000008008 */
[----:B------:R-:W-:Y:S02]  /*0940*/  VIADD R8, R7, 0x20 ;  /* 0x0000002007087836 */ /* 0x000fe40000000000 */
[----:B------:R-:W-:Y:S01]  /*0950*/  LOP3.LUT R5, R5, 0x800000, RZ, 0xfc, !PT ;  /* 0x0080000005057812 */ /* 0x000fe200078efcff */
[----:B------:R-:W-:Y:S01]  /*0960*/  IMAD.MOV R7, RZ, RZ, -R7 ;  /* 0x000000ffff077224 */ /* 0x000fe200078e0a07 */
[----:B------:R-:W-:-:S02]  /*0970*/  FSETP.NEU.FTZ.AND P0, PT, R3, R6, PT ;  /* 0x000000060300720b */ /* 0x000fc40003f1d000 */
[----:B------:R-:W-:Y:S02]  /*0980*/  SHF.L.U32 R8, R5, R8, RZ ;  /* 0x0000000805087219 */ /* 0x000fe400000006ff */
[----:B------:R-:W-:Y:S02]  /*0990*/  SEL R6, R7, RZ, P2 ;  /* 0x000000ff07067207 */ /* 0x000fe40001000000 */
[----:B------:R-:W-:Y:S02]  /*09a0*/  ISETP.NE.AND P1, PT, R8, RZ, P1 ;  /* 0x000000ff0800720c */ /* 0x000fe40000f25270 */
[----:B------:R-:W-:Y:S02]  /*09b0*/  SHF.R.U32.HI R6, RZ, R6, R5 ;  /* 0x00000006ff067219 */ /* 0x000fe40000011605 */
[----:B------:R-:W-:Y:S02]  /*09c0*/  PLOP3.LUT P0, PT, P0, P1, PT, 0xf8, 0x8f ;  /* 0x00000000008f781c */ /* 0x000fe40000703f70 */
[----:B------:R-:W-:-:S02]  /*09d0*/  SHF.R.U32.HI R8, RZ, 0x1, R6 ;  /* 0x00000001ff087819 */ /* 0x000fc40000011606 */
[----:B------:R-:W-:-:S04]  /*09e0*/  SEL R3, RZ, 0x1, !P0 ;  /* 0x00000001ff037807 */ /* 0x000fc80004000000 */
[----:B------:R-:W-:-:S04]  /*09f0*/  LOP3.LUT R3, R3, 0x1, R8, 0xf8, !PT ;  /* 0x0000000103037812 */ /* 0x000fc800078ef808 */
[----:B------:R-:W-:-:S05]  /*0a00*/  LOP3.LUT R3, R3, R6, RZ, 0xc0, !PT ;  /* 0x0000000603037212 */ /* 0x000fca00078ec0ff */
[----:B------:R-:W-:-:S05]  /*0a10*/  IMAD.IADD R3, R8, 0x1, R3 ;  /* 0x0000000108037824 */ /* 0x000fca00078e0203 */
[----:B------:R-:W-:Y:S01]  /*0a20*/  LOP3.LUT R0, R3, R0, RZ, 0xfc, !PT ;  /* 0x0000000003007212 */ /* 0x000fe200078efcff */
[----:B------:R-:W-:Y:S06]  /*0a30*/  BRA `(.L_x_15) ;  /* 0x0000000000107947 */ /* 0x000fec0003800000 */
.L_x_14:
[----:B------:R-:W-:-:S04]  /*0a40*/  LOP3.LUT R0, R0, 0x80000000, RZ, 0xc0, !PT ;  /* 0x8000000000007812 */ /* 0x000fc800078ec0ff */
[----:B------:R-:W-:Y:S01]  /*0a50*/  LOP3.LUT R0, R0, 0x7f800000, RZ, 0xfc, !PT ;  /* 0x7f80000000007812 */ /* 0x000fe200078efcff */
[----:B------:R-:W-:Y:S06]  /*0a60*/  BRA `(.L_x_15) ;  /* 0x0000000000047947 */ /* 0x000fec0003800000 */
.L_x_13:
[----:B------:R-:W-:-:S07]  /*0a70*/  LEA R0, R6, R0, 0x17 ;  /* 0x0000000006007211 */ /* 0x000fce00078eb8ff */
.L_x_15:
[----:B------:R-:W-:Y:S05]  /*0a80*/  BSYNC.RECONVERGENT B2 ;  /* 0x0000000000027941 */ /* 0x000fea0003800200 */
.L_x_12:
[----:B------:R-:W-:Y:S05]  /*0a90*/  BRA `(.L_x_16) ;  /* 0x0000000000207947 */ /* 0x000fea0003800000 */
.L_x_11:
[----:B------:R-:W-:-:S04]  /*0aa0*/  LOP3.LUT R0, R3, 0x80000000, R6, 0x48, !PT ;  /* 0x8000000003007812 */ /* 0x000fc800078e4806 */
[----:B------:R-:W-:Y:S01]  /*0ab0*/  LOP3.LUT R0, R0, 0x7f800000, RZ, 0xfc, !PT ;  /* 0x7f80000000007812 */ /* 0x000fe200078efcff */
[----:B------:R-:W-:Y:S06]  /*0ac0*/  BRA `(.L_x_16) ;  /* 0x0000000000147947 */ /* 0x000fec0003800000 */
.L_x_10:
[----:B------:R-:W-:Y:S01]  /*0ad0*/  LOP3.LUT R0, R3, 0x80000000, R6, 0x48, !PT ;  /* 0x8000000003007812 */ /* 0x000fe200078e4806 */
[----:B------:R-:W-:Y:S06]  /*0ae0*/  BRA `(.L_x_16) ;  /* 0x00000000000c7947 */ /* 0x000fec0003800000 */
.L_x_9:
[----:B------:R-:W0:Y:S01]  /*0af0*/  MUFU.RSQ R0, -QNAN ;  /* 0xffc0000000007908 */ /* 0x000e220000001400 */
[----:B------:R-:W-:Y:S05]  /*0b00*/  BRA `(.L_x_16) ;  /* 0x0000000000047947 */ /* 0x000fea0003800000 */
.L_x_8:
[----:B------:R-:W-:-:S07]  /*0b10*/  FADD.FTZ R0, R0, R3 ;  /* 0x0000000300007221 */ /* 0x000fce0000010000 */
.L_x_16:
[----:B------:R-:W-:Y:S05]  /*0b20*/  BSYNC.RECONVERGENT B1 ;  /* 0x0000000000017941 */ /* 0x000fea0003800200 */
.L_x_6:
[----:B------:R-:W-:-:S04]  /*0b30*/  IMAD.MOV.U32 R3, RZ, RZ, 0x0 ;  /* 0x00000000ff037424 */ /* 0x000fc800078e00ff */
[----:B0-----:R-:W-:Y:S05]  /*0b40*/  RET.REL.NODEC R2 `(default_function_kernel) ;  /* 0xfffffff4022c7950 */ /* 0x001fea0003c3ffff */
.L_x_17:
[----:B------:R-:W-:-:S00]  /*0b50*/  BRA `(.L_x_17) ;  /* 0xfffffffc00fc7947 */ /* 0x000fc0000383ffff */
[----:B------:R-:W-:-:S00]  /*0b60*/  NOP ;  /* 0x0000000000007918 */ /* 0x000fc00000000000 */
        /* <DEDUP_REMOVED lines=9> */
.L_x_19:


//--------------------- .nv.shared.reserved.0     --------------------------
	.section	.nv.shared.reserved.0,"aw",@nobits
	.weak		__nv_reservedSMEM_offset_0_alias
	.size		__nv_reservedSMEM_offset_0_alias, 0, 64
	.other		__nv_reservedSMEM_offset_0_alias,@"STO_CUDA_RESERVED_SHARED STV_DEFAULT"
__nv_reservedSMEM_offset_0_alias:
	.zero		0
	.zero		64


//--------------------- .nv.constant0.default_function_kernel --------------------------
	.section	.nv.constant0.default_function_kernel,"a",@progbits
	.sectionflags	@""
	.align	4
.nv.constant0.default_function_kernel:
	.zero		928


//--------------------- SYMBOLS --------------------------

	.type		.nv.reservedSmem.offset0,@object
	.size		.nv.reservedSmem.offset0,0x4
